	.headerflags	@"EF_CUDA_TEXMODE_UNIFIED EF_CUDA_64BIT_ADDRESS EF_CUDA_ACCELERATORS EF_CUDA_SM90 EF_CUDA_VIRTUAL_SM(EF_CUDA_SM90)"
	.elftype	@"ET_EXEC"


//--------------------- .nv.info                  --------------------------
	.section	.nv.info,"",@"SHT_CUDA_INFO"
	.align	4


	//----- nvinfo : EIATTR_REGCOUNT
	.align		4
        /*0000*/ 	.byte	0x04, 0x2f
        /*0002*/ 	.short	(.L_3 - .L_2)
	.align		4
.L_2:
        /*0004*/ 	.word	index@(triton_poi_fused__native_batch_norm_legit_no_training_add_convolution_relu_39)
        /*0008*/ 	.word	0x00000020


	//----- nvinfo : EIATTR_MIN_STACK_SIZE
	.align		4
.L_3:
        /*000c*/ 	.byte	0x04, 0x12
        /*000e*/ 	.short	(.L_5 - .L_4)
	.align		4
.L_4:
        /*0010*/ 	.word	index@(triton_poi_fused__native_batch_norm_legit_no_training_add_convolution_relu_39)
        /*0014*/ 	.word	0x00000000


	//----- nvinfo : EIATTR_FRAME_SIZE
	.align		4
.L_5:
        /*0018*/ 	.byte	0x04, 0x11
        /*001a*/ 	.short	(.L_7 - .L_6)
	.align		4
.L_6:
        /*001c*/ 	.word	index@(triton_poi_fused__native_batch_norm_legit_no_training_add_convolution_relu_39)
        /*0020*/ 	.word	0x00000000


	//----- nvinfo : EIATTR_MIN_STACK_SIZE
	.align		4
.L_7:
        /*0024*/ 	.byte	0x04, 0x12
        /*0026*/ 	.short	(.L_9 - .L_8)
	.align		4
.L_8:
        /*0028*/ 	.word	index@(triton_poi_fused__native_batch_norm_legit_no_training_add_convolution_relu_39)
        /*002c*/ 	.word	0x00000000
.L_9:


//--------------------- .nv.info.triton_poi_fused__native_batch_norm_legit_no_training_add_convolution_relu_39 --------------------------
	.section	.nv.info.triton_poi_fused__native_batch_norm_legit_no_training_add_convolution_relu_39,"",@"SHT_CUDA_INFO"
	.sectionflags	@""
	.align	4


	//----- nvinfo : EIATTR_CUDA_API_VERSION
	.align		4
        /*0000*/ 	.byte	0x04, 0x37
        /*0002*/ 	.short	(.L_11 - .L_10)
.L_10:
        /*0004*/ 	.word	0x0000007c


	//----- nvinfo : EIATTR_KPARAM_INFO
	.align		4
.L_11:
        /*0008*/ 	.byte	0x04, 0x17
        /*000a*/ 	.short	(.L_13 - .L_12)
.L_12:
        /*000c*/ 	.word	0x00000000
        /*0010*/ 	.short	0x000d
        /*0012*/ 	.short	0x0068
        /*0014*/ 	.byte	0x00, 0xf0, 0x11, 0x00


	//----- nvinfo : EIATTR_KPARAM_INFO
	.align		4
.L_13:
        /*0018*/ 	.byte	0x04, 0x17
        /*001a*/ 	.short	(.L_15 - .L_14)
.L_14:
        /*001c*/ 	.word	0x00000000
        /*0020*/ 	.short	0x000c
        /*0022*/ 	.short	0x0060
        /*0024*/ 	.byte	0x00, 0xf4, 0x21, 0x00


	//----- nvinfo : EIATTR_KPARAM_INFO
	.align		4
.L_15:
        /*0028*/ 	.byte	0x04, 0x17
        /*002a*/ 	.short	(.L_17 - .L_16)
.L_16:
        /*002c*/ 	.word	0x00000000
        /*0030*/ 	.short	0x000b
        /*0032*/ 	.short	0x0058
        /*0034*/ 	.byte	0x00, 0xf4, 0x21, 0x00


	//----- nvinfo : EIATTR_KPARAM_INFO
	.align		4
.L_17:
        /*0038*/ 	.byte	0x04, 0x17
        /*003a*/ 	.short	(.L_19 - .L_18)
.L_18:
        /*003c*/ 	.word	0x00000000
        /*0040*/ 	.short	0x000a
        /*0042*/ 	.short	0x0050
        /*0044*/ 	.byte	0x00, 0xf4, 0x21, 0x00


	//----- nvinfo : EIATTR_KPARAM_INFO
	.align		4
.L_19:
        /*0048*/ 	.byte	0x04, 0x17
        /*004a*/ 	.short	(.L_21 - .L_20)
.L_20:
        /*004c*/ 	.word	0x00000000
        /*0050*/ 	.short	0x0009
        /*0052*/ 	.short	0x0048
        /*0054*/ 	.byte	0x00, 0xf4, 0x21, 0x00


	//----- nvinfo : EIATTR_KPARAM_INFO
	.align		4
.L_21:
        /*0058*/ 	.byte	0x04, 0x17
        /*005a*/ 	.short	(.L_23 - .L_22)
.L_22:
        /*005c*/ 	.word	0x00000000
        /*0060*/ 	.short	0x0008
        /*0062*/ 	.short	0x0040
        /*0064*/ 	.byte	0x00, 0xf4, 0x21, 0x00


	//----- nvinfo : EIATTR_KPARAM_INFO
	.align		4
.L_23:
        /*0068*/ 	.byte	0x04, 0x17
        /*006a*/ 	.short	(.L_25 - .L_24)
.L_24:
        /*006c*/ 	.word	0x00000000
        /*0070*/ 	.short	0x0007
        /*0072*/ 	.short	0x0038
        /*0074*/ 	.byte	0x00, 0xf4, 0x21, 0x00


	//----- nvinfo : EIATTR_KPARAM_INFO
	.align		4
.L_25:
        /*0078*/ 	.byte	0x04, 0x17
        /*007a*/ 	.short	(.L_27 - .L_26)
.L_26:
        /*007c*/ 	.word	0x00000000
        /*0080*/ 	.short	0x0006
        /*0082*/ 	.short	0x0030
        /*0084*/ 	.byte	0x00, 0xf4, 0x21, 0x00


	//----- nvinfo : EIATTR_KPARAM_INFO
	.align		4
.L_27:
        /*0088*/ 	.byte	0x04, 0x17
        /*008a*/ 	.short	(.L_29 - .L_28)
.L_28:
        /*008c*/ 	.word	0x00000000
        /*0090*/ 	.short	0x0005
        /*0092*/ 	.short	0x0028
        /*0094*/ 	.byte	0x00, 0xf4, 0x21, 0x00


	//----- nvinfo : EIATTR_KPARAM_INFO
	.align		4
.L_29:
        /*0098*/ 	.byte	0x04, 0x17
        /*009a*/ 	.short	(.L_31 - .L_30)
.L_30:
        /*009c*/ 	.word	0x00000000
        /*00a0*/ 	.short	0x0004
        /*00a2*/ 	.short	0x0020
        /*00a4*/ 	.byte	0x00, 0xf4, 0x21, 0x00


	//----- nvinfo : EIATTR_KPARAM_INFO
	.align		4
.L_31:
        /*00a8*/ 	.byte	0x04, 0x17
        /*00aa*/ 	.short	(.L_33 - .L_32)
.L_32:
        /*00ac*/ 	.word	0x00000000
        /*00b0*/ 	.short	0x0003
        /*00b2*/ 	.short	0x0018
        /*00b4*/ 	.byte	0x00, 0xf4, 0x21, 0x00


	//----- nvinfo : EIATTR_KPARAM_INFO
	.align		4
.L_33:
        /*00b8*/ 	.byte	0x04, 0x17
        /*00ba*/ 	.short	(.L_35 - .L_34)
.L_34:
        /*00bc*/ 	.word	0x00000000
        /*00c0*/ 	.short	0x0002
        /*00c2*/ 	.short	0x0010
        /*00c4*/ 	.byte	0x00, 0xf4, 0x21, 0x00


	//----- nvinfo : EIATTR_KPARAM_INFO
	.align		4
.L_35:
        /*00c8*/ 	.byte	0x04, 0x17
        /*00ca*/ 	.short	(.L_37 - .L_36)
.L_36:
        /*00cc*/ 	.word	0x00000000
        /*00d0*/ 	.short	0x0001
        /*00d2*/ 	.short	0x0008
        /*00d4*/ 	.byte	0x00, 0xf4, 0x21, 0x00


	//----- nvinfo : EIATTR_KPARAM_INFO
	.align		4
.L_37:
        /*00d8*/ 	.byte	0x04, 0x17
        /*00da*/ 	.short	(.L_39 - .L_38)
.L_38:
        /*00dc*/ 	.word	0x00000000
        /*00e0*/ 	.short	0x0000
        /*00e2*/ 	.short	0x0000
        /*00e4*/ 	.byte	0x00, 0xf4, 0x21, 0x00


	//----- nvinfo : EIATTR_SPARSE_MMA_MASK
	.align		4
.L_39:
        /*00e8*/ 	.byte	0x03, 0x50
        /*00ea*/ 	.short	0x0000


	//----- nvinfo : EIATTR_MAXREG_COUNT
	.align		4
        /*00ec*/ 	.byte	0x03, 0x1b
        /*00ee*/ 	.short	0x00ff


	//----- nvinfo : EIATTR_EXIT_INSTR_OFFSETS
	.align		4
        /*00f0*/ 	.byte	0x04, 0x1c
        /*00f2*/ 	.short	(.L_41 - .L_40)


	//   ....[0]....
.L_40:
        /*00f4*/ 	.word	0x00000620


	//----- nvinfo : EIATTR_REQNTID
	.align		4
.L_41:
        /*00f8*/ 	.byte	0x04, 0x10
        /*00fa*/ 	.short	(.L_43 - .L_42)
.L_42:
        /*00fc*/ 	.word	0x00000100
        /*0100*/ 	.word	0x00000001
        /*0104*/ 	.word	0x00000001


	//----- nvinfo : EIATTR_CBANK_PARAM_SIZE
	.align		4
.L_43:
        /*0108*/ 	.byte	0x03, 0x19
        /*010a*/ 	.short	0x006c


	//----- nvinfo : EIATTR_PARAM_CBANK
	.align		4
        /*010c*/ 	.byte	0x04, 0x0a
        /*010e*/ 	.short	(.L_45 - .L_44)
	.align		4
.L_44:
        /*0110*/ 	.word	index@(.nv.constant0.triton_poi_fused__native_batch_norm_legit_no_training_add_convolution_relu_39)
        /*0114*/ 	.short	0x0210
        /*0116*/ 	.short	0x006c


	//----- nvinfo : EIATTR_SW_WAR
	.align		4
.L_45:
        /*0118*/ 	.byte	0x04, 0x36
        /*011a*/ 	.short	(.L_47 - .L_46)
.L_46:
        /*011c*/ 	.word	0x00000008
.L_47:


//--------------------- .nv.callgraph             --------------------------
	.section	.nv.callgraph,"",@"SHT_CUDA_CALLGRAPH"
	.align	4
	.sectionentsize	8
	.align		4
        /*0000*/ 	.word	0x00000000
	.align		4
        /*0004*/ 	.word	0xffffffff
	.align		4
        /*0008*/ 	.word	0x00000000
	.align		4
        /*000c*/ 	.word	0xfffffffe
	.align		4
        /*0010*/ 	.word	0x00000000
	.align		4
        /*0014*/ 	.word	0xfffffffd
	.align		4
        /*0018*/ 	.word	0x00000000
	.align		4
        /*001c*/ 	.word	0xfffffffc


//--------------------- .nv.constant4             --------------------------
	.section	.nv.constant4,"a",@progbits
	.align	8
	.align		8
.nv.constant4:
        /*0000*/ 	.dword	_$_str
	.align		8
        /*0008*/ 	.dword	_$_str_$_2


//--------------------- .text.triton_poi_fused__native_batch_norm_legit_no_training_add_convolution_relu_39 --------------------------
	.section	.text.triton_poi_fused__native_batch_norm_legit_no_training_add_convolution_relu_39,"ax",@progbits
	.align	128
        .global         triton_poi_fused__native_batch_norm_legit_no_training_add_convolution_relu_39
        .type           triton_poi_fused__native_batch_norm_legit_no_training_add_convolution_relu_39,@function
        .size           triton_poi_fused__native_batch_norm_legit_no_training_add_convolution_relu_39,(.L_x_1 - triton_poi_fused__native_batch_norm_legit_no_training_add_convolution_relu_39)
        .other          triton_poi_fused__native_batch_norm_legit_no_training_add_convolution_relu_39,@"STO_CUDA_ENTRY STV_DEFAULT"
triton_poi_fused__native_batch_norm_legit_no_training_add_convolution_relu_39:
.text.triton_poi_fused__native_batch_norm_legit_no_training_add_convolution_relu_39:
[----:B------:R-:W-:Y:S01]  /*0000*/  LDC R1, c[0x0][0x28] ;  /* 0x00000a00ff017b82 */ /* 0x000fe20000000800 */
[----:B------:R-:W1:Y:S07]  /*0010*/  S2R R0, SR_TID.X ;  /* 0x0000000000007919 */ /* 0x000e6e0000002100 */
[----:B------:R-:W2:Y:S01]  /*0020*/  LDC.64 R2, c[0x0][0x240] ;  /* 0x00009000ff027b82 */ /* 0x000ea20000000a00 */
[----:B------:R-:W-:Y:S01]  /*0030*/  ULDC.64 UR4, c[0x0][0x208] ;  /* 0x0000820000047ab9 */ /* 0x000fe20000000a00 */
[----:B------:R-:W3:Y:S06]  /*0040*/  S2R R5, SR_CTAID.X ;  /* 0x0000000000057919 */ /* 0x000eec0000002500 */
[----:B------:R-:W4:Y:S08]  /*0050*/  LDC.64 R6, c[0x0][0x260] ;  /* 0x00009800ff067b82 */ /* 0x000f300000000a00 */
[----:B------:R-:W5:Y:S08]  /*0060*/  LDC.64 R16, c[0x0][0x228] ;  /* 0x00008a00ff107b82 */ /* 0x000f700000000a00 */
[----:B------:R-:W5:Y:S01]  /*0070*/  LDC.64 R20, c[0x0][0x238] ;  /* 0x00008e00ff147b82 */ /* 0x000f620000000a00 */
[----:B-1----:R-:W-:-:S07]  /*0080*/  SHF.L.U32 R0, R0, 0x1, RZ ;  /* 0x0000000100007819 */ /* 0x002fce00000006ff */
[----:B------:R-:W1:Y:S01]  /*0090*/  LDC.64 R14, c[0x0][0x210] ;  /* 0x00008400ff0e7b82 */ /* 0x000e620000000a00 */
[----:B---3--:R-:W-:Y:S02]  /*00a0*/  SHF.R.S32.HI R4, RZ, 0x16, R5 ;  /* 0x00000016ff047819 */ /* 0x008fe40000011405 */
[----:B------:R-:W-:Y:S02]  /*00b0*/  LOP3.LUT R0, R0, 0x1fe, RZ, 0xc0, !PT ;  /* 0x000001fe00007812 */ /* 0x000fe400078ec0ff */
[----:B------:R-:W-:-:S03]  /*00c0*/  SGXT R4, R4, 0x1 ;  /* 0x000000010404781a */ /* 0x000fc60000000200 */
[----:B------:R-:W3:Y:S01]  /*00d0*/  LDC.64 R28, c[0x0][0x230] ;  /* 0x00008c00ff1c7b82 */ /* 0x000ee20000000a00 */
[----:B------:R-:W-:-:S04]  /*00e0*/  LEA R5, R5, R0, 0x9 ;  /* 0x0000000005057211 */ /* 0x000fc800078e48ff */
[----:B------:R-:W-:-:S03]  /*00f0*/  LEA.HI R4, R4, R5, RZ, 0xa ;  /* 0x0000000504047211 */ /* 0x000fc600078f50ff */
[----:B------:R-:W3:Y:S01]  /*0100*/  LDC.64 R18, c[0x0][0x218] ;  /* 0x00008600ff127b82 */ /* 0x000ee20000000a00 */
[----:B------:R-:W-:-:S04]  /*0110*/  SHF.R.S32.HI R4, RZ, 0xa, R4 ;  /* 0x0000000aff047819 */ /* 0x000fc80000011404 */
[----:B------:R-:W-:-:S03]  /*0120*/  LEA.HI R0, R4, R4, RZ, 0x6 ;  /* 0x0000000404007211 */ /* 0x000fc600078f30ff */
[----:B------:R-:W3:Y:S01]  /*0130*/  LDC.64 R26, c[0x0][0x258] ;  /* 0x00009600ff1a7b82 */ /* 0x000ee20000000a00 */
[----:B------:R-:W-:-:S04]  /*0140*/  LOP3.LUT R25, R0, 0xffffffc0, RZ, 0xc0, !PT ;  /* 0xffffffc000197812 */ /* 0x000fc800078ec0ff */
[----:B------:R-:W-:-:S03]  /*0150*/  IADD3 R25, R4, -R25, RZ ;  /* 0x8000001904197210 */ /* 0x000fc60007ffe0ff */
[----:B------:R-:W3:Y:S02]  /*0160*/  LDC.64 R22, c[0x0][0x248] ;  /* 0x00009200ff167b82 */ /* 0x000ee40000000a00 */
[----:B--2---:R-:W-:-:S04]  /*0170*/  IMAD.WIDE R2, R25, 0x4, R2 ;  /* 0x0000000419027825 */ /* 0x004fc800078e0202 */
[C---:B----4-:R-:W-:Y:S02]  /*0180*/  IMAD.WIDE R6, R25.reuse, 0x4, R6 ;  /* 0x0000000419067825 */ /* 0x050fe400078e0206 */
[----:B------:R-:W2:Y:S01]  /*0190*/  LDG.E.EL R2, desc[UR4][R2.64] ;  /* 0x0000000402027981 */ /* 0x000ea2000c2e1900 */
[----:B------:R-:W4:Y:S03]  /*01a0*/  LDC.64 R10, c[0x0][0x268] ;  /* 0x00009a00ff0a7b82 */ /* 0x000f260000000a00 */
[----:B------:R-:W2:Y:S01]  /*01b0*/  LDG.E.EL R6, desc[UR4][R6.64] ;  /* 0x0000000406067981 */ /* 0x000ea2000c2e1900 */
[----:B-----5:R-:W-:-:S04]  /*01c0*/  IMAD.WIDE R16, R25, 0x4, R16 ;  /* 0x0000000419107825 */ /* 0x020fc800078e0210 */
[----:B------:R-:W5:Y:S08]  /*01d0*/  LDC.64 R12, c[0x0][0x270] ;  /* 0x00009c00ff0c7b82 */ /* 0x000f700000000a00 */
[----:B------:R-:W5:Y:S01]  /*01e0*/  LDC.64 R8, c[0x0][0x250] ;  /* 0x00009400ff087b82 */ /* 0x000f620000000a00 */
[----:B0-----:R-:W-:Y:S01]  /*01f0*/  IMAD.WIDE R20, R25, 0x4, R20 ;  /* 0x0000000419147825 */ /* 0x001fe200078e0214 */
[----:B------:R-:W2:Y:S03]  /*0200*/  LDG.E.EL R4, desc[UR4][R16.64] ;  /* 0x0000000410047981 */ /* 0x000ea6000c2e1900 */
[----:B-1----:R-:W-:Y:S01]  /*0210*/  IMAD.WIDE R14, R5, 0x4, R14 ;  /* 0x00000004050e7825 */ /* 0x002fe200078e020e */
[----:B------:R-:W2:Y:S03]  /*0220*/  LDG.E.EL R7, desc[UR4][R20.64] ;  /* 0x0000000414077981 */ /* 0x000ea6000c2e1900 */
[----:B---3--:R-:W-:Y:S01]  /*0230*/  IMAD.WIDE R28, R25, 0x4, R28 ;  /* 0x00000004191c7825 */ /* 0x008fe200078e021c */
[----:B------:R-:W3:Y:S03]  /*0240*/  LDG.E.64 R16, desc[UR4][R14.64] ;  /* 0x000000040e107981 */ /* 0x000ee6000c1e1b00 */
[----:B------:R-:W-:Y:S01]  /*0250*/  IMAD.WIDE R18, R5, 0x4, R18 ;  /* 0x0000000405127825 */ /* 0x000fe200078e0212 */
[----:B------:R-:W3:Y:S03]  /*0260*/  LDG.E.EL R3, desc[UR4][R28.64] ;  /* 0x000000041c037981 */ /* 0x000ee6000c2e1900 */
[C---:B------:R-:W-:Y:S01]  /*0270*/  IMAD.WIDE R26, R25.reuse, 0x4, R26 ;  /* 0x00000004191a7825 */ /* 0x040fe200078e021a */
[----:B------:R-:W3:Y:S03]  /*0280*/  LDG.E.64 R20, desc[UR4][R18.64] ;  /* 0x0000000412147981 */ /* 0x000ee6000c1e1b00 */
[C---:B------:R-:W-:Y:S01]  /*0290*/  IMAD.WIDE R22, R25.reuse, 0x4, R22 ;  /* 0x0000000419167825 */ /* 0x040fe200078e0216 */
[----:B------:R-:W3:Y:S03]  /*02a0*/  LDG.E.EL R0, desc[UR4][R26.64] ;  /* 0x000000041a007981 */ /* 0x000ee6000c2e1900 */
[----:B----4-:R-:W-:-:S02]  /*02b0*/  IMAD.WIDE R10, R25, 0x4, R10 ;  /* 0x00000004190a7825 */ /* 0x010fc400078e020a */
[----:B------:R0:W4:Y:S02]  /*02c0*/  LDG.E.EL R22, desc[UR4][R22.64] ;  /* 0x0000000416167981 */ /* 0x000124000c2e1900 */
[C---:B-----5:R-:W-:Y:S02]  /*02d0*/  IMAD.WIDE R12, R25.reuse, 0x4, R12 ;  /* 0x00000004190c7825 */ /* 0x060fe400078e020c */
[----:B------:R-:W5:Y:S02]  /*02e0*/  LDG.E.EL R10, desc[UR4][R10.64] ;  /* 0x000000040a0a7981 */ /* 0x000f64000c2e1900 */
[----:B------:R-:W-:Y:S02]  /*02f0*/  IMAD.WIDE R8, R25, 0x4, R8 ;  /* 0x0000000419087825 */ /* 0x000fe400078e0208 */
[----:B------:R-:W5:Y:S04]  /*0300*/  LDG.E.EL R13, desc[UR4][R12.64] ;  /* 0x000000040c0d7981 */ /* 0x000f68000c2e1900 */
[----:B------:R1:W4:Y:S01]  /*0310*/  LDG.E.EL R25, desc[UR4][R8.64] ;  /* 0x0000000408197981 */ /* 0x000322000c2e1900 */
[----:B0-----:R-:W-:Y:S01]  /*0320*/  HFMA2.MMA R23, -RZ, RZ, 1.625, 0 ;  /* 0x3e800000ff177435 */ /* 0x001fe200000001ff */
[----:B-1----:R-:W0:Y:S02]  /*0330*/  LDC.64 R8, c[0x0][0x220] ;  /* 0x00008800ff087b82 */ /* 0x002e240000000a00 */
[----:B0-----:R-:W-:-:S04]  /*0340*/  IMAD.WIDE R8, R5, 0x4, R8 ;  /* 0x0000000405087825 */ /* 0x001fc800078e0208 */
[----:B--2---:R-:W-:Y:S01]  /*0350*/  FADD R2, R2, 9.9999997473787516356e-06 ;  /* 0x3727c5ac02027421 */ /* 0x004fe20000000000 */
[----:B------:R-:W-:-:S03]  /*0360*/  FADD R6, R6, 9.9999997473787516356e-06 ;  /* 0x3727c5ac06067421 */ /* 0x000fc60000000000 */
[----:B------:R-:W0:Y:S08]  /*0370*/  MUFU.SQRT R24, R2 ;  /* 0x0000000200187308 */ /* 0x000e300000002000 */
[----:B------:R-:W1:Y:S01]  /*0380*/  MUFU.SQRT R26, R6 ;  /* 0x00000006001a7308 */ /* 0x000e620000002000 */
[C---:B0-----:R-:W-:Y:S02]  /*0390*/  FSETP.GT.AND P0, PT, R24.reuse, 8.50705917302346158658e+37, PT ;  /* 0x7e8000001800780b */ /* 0x041fe40003f04000 */
[----:B------:R-:W-:-:S02]  /*03a0*/  FSETP.GEU.AND P2, PT, R24, 1.175494350822287508e-38, PT ;  /* 0x008000001800780b */ /* 0x000fc40003f4e000 */
[C---:B-1----:R-:W-:Y:S02]  /*03b0*/  FSETP.GT.AND P1, PT, R26.reuse, 8.50705917302346158658e+37, PT ;  /* 0x7e8000001a00780b */ /* 0x042fe40003f24000 */
[----:B------:R-:W-:-:S07]  /*03c0*/  FSETP.GEU.AND P3, PT, R26, 1.175494350822287508e-38, PT ;  /* 0x008000001a00780b */ /* 0x000fce0003f6e000 */
[----:B------:R-:W-:-:S04]  /*03d0*/  @P0 FMUL R24, R24, 0.25 ;  /* 0x3e80000018180820 */ /* 0x000fc80000400000 */
[----:B------:R-:W-:Y:S01]  /*03e0*/  @!P2 FMUL R24, R24, 16777216 ;  /* 0x4b8000001818a820 */ /* 0x000fe20000400000 */
[----:B------:R-:W-:-:S04]  /*03f0*/  @P1 FMUL R26, R26, 0.25 ;  /* 0x3e8000001a1a1820 */ /* 0x000fc80000400000 */
[----:B------:R-:W-:Y:S01]  /*0400*/  @!P3 FMUL R26, R26, 16777216 ;  /* 0x4b8000001a1ab820 */ /* 0x000fe20000400000 */
[----:B------:R-:W0:Y:S01]  /*0410*/  MUFU.RCP R24, R24 ;  /* 0x0000001800187308 */ /* 0x000e220000001000 */
[----:B------:R-:W-:-:S07]  /*0420*/  FSEL R11, R23, 1, P0 ;  /* 0x3f800000170b7808 */ /* 0x000fce0000000000 */
[----:B------:R-:W1:Y:S01]  /*0430*/  MUFU.RCP R26, R26 ;  /* 0x0000001a001a7308 */ /* 0x000e620000001000 */
[----:B------:R-:W-:Y:S01]  /*0440*/  FSEL R23, R23, 1, P1 ;  /* 0x3f80000017177808 */ /* 0x000fe20000800000 */
[----:B------:R-:W-:Y:S01]  /*0450*/  @!P2 FMUL R11, R11, 16777216 ;  /* 0x4b8000000b0ba820 */ /* 0x000fe20000400000 */
[--C-:B---3--:R-:W-:Y:S01]  /*0460*/  FADD R17, R17, R4.reuse ;  /* 0x0000000411117221 */ /* 0x108fe20000000000 */
[--C-:B------:R-:W-:Y:S02]  /*0470*/  FADD R21, R21, R3.reuse ;  /* 0x0000000315157221 */ /* 0x100fe40000000000 */
[----:B------:R-:W-:Y:S01]  /*0480*/  @!P3 FMUL R23, R23, 16777216 ;  /* 0x4b8000001717b820 */ /* 0x000fe20000400000 */
[----:B------:R-:W-:Y:S01]  /*0490*/  FADD R16, R16, R4 ;  /* 0x0000000410107221 */ /* 0x000fe20000000000 */
[----:B------:R-:W-:Y:S01]  /*04a0*/  FADD R20, R20, R3 ;  /* 0x0000000314147221 */ /* 0x000fe20000000000 */
[----:B0-----:R-:W-:Y:S01]  /*04b0*/  FMUL R2, R24, R11 ;  /* 0x0000000b18027220 */ /* 0x001fe20000400000 */
[C---:B------:R-:W-:Y:S01]  /*04c0*/  FADD R3, -R7.reuse, R17 ;  /* 0x0000001107037221 */ /* 0x040fe20000000100 */
[C---:B------:R-:W-:Y:S01]  /*04d0*/  FADD R4, -R0.reuse, R21 ;  /* 0x0000001500047221 */ /* 0x040fe20000000100 */
[----:B------:R-:W-:Y:S01]  /*04e0*/  FADD R7, -R7, R16 ;  /* 0x0000001007077221 */ /* 0x000fe20000000100 */
[----:B------:R-:W-:Y:S01]  /*04f0*/  FADD R0, -R0, R20 ;  /* 0x0000001400007221 */ /* 0x000fe20000000100 */
[----:B-1----:R-:W-:Y:S01]  /*0500*/  FMUL R23, R26, R23 ;  /* 0x000000171a177220 */ /* 0x002fe20000400000 */
[C---:B------:R-:W-:Y:S01]  /*0510*/  FMUL R3, R2.reuse, R3 ;  /* 0x0000000302037220 */ /* 0x040fe20000400000 */
[----:B------:R-:W-:-:S02]  /*0520*/  FMUL R2, R2, R7 ;  /* 0x0000000702027220 */ /* 0x000fc40000400000 */
[C---:B------:R-:W-:Y:S01]  /*0530*/  FMUL R4, R23.reuse, R4 ;  /* 0x0000000417047220 */ /* 0x040fe20000400000 */
[----:B------:R-:W-:Y:S01]  /*0540*/  FMUL R0, R23, R0 ;  /* 0x0000000017007220 */ /* 0x000fe20000400000 */
[----:B----4-:R-:W-:Y:S02]  /*0550*/  FFMA R3, R22, R3, R25 ;  /* 0x0000000316037223 */ /* 0x010fe40000000019 */
[----:B-----5:R-:W-:Y:S01]  /*0560*/  FFMA R4, R10, R4, R13 ;  /* 0x000000040a047223 */ /* 0x020fe2000000000d */
[----:B------:R-:W-:Y:S01]  /*0570*/  FFMA R25, R22, R2, R25 ;  /* 0x0000000216197223 */ /* 0x000fe20000000019 */
[----:B------:R-:W-:-:S03]  /*0580*/  FFMA R0, R10, R0, R13 ;  /* 0x000000000a007223 */ /* 0x000fc6000000000d */
[----:B------:R-:W-:Y:S01]  /*0590*/  FSETP.GEU.AND P1, PT, R3, -R4, PT ;  /* 0x800000040300720b */ /* 0x000fe20003f2e000 */
[----:B------:R-:W-:Y:S01]  /*05a0*/  FADD R3, R4, R3 ;  /* 0x0000000304037221 */ /* 0x000fe20000000000 */
[----:B------:R-:W-:Y:S01]  /*05b0*/  FADD R2, R0, R25 ;  /* 0x0000001900027221 */ /* 0x000fe20000000000 */
[----:B------:R-:W-:-:S03]  /*05c0*/  FSETP.GEU.AND P0, PT, R25, -R0, PT ;  /* 0x800000001900720b */ /* 0x000fc60003f0e000 */
[----:B------:R-:W-:Y:S02]  /*05d0*/  FSEL R3, R3, RZ, P1 ;  /* 0x000000ff03037208 */ /* 0x000fe40000800000 */
[----:B------:R-:W-:Y:S01]  /*05e0*/  FSEL R2, R2, RZ, P0 ;  /* 0x000000ff02027208 */ /* 0x000fe20000000000 */
[----:B------:R-:W-:Y:S04]  /*05f0*/  STG.E.64 desc[UR4][R14.64], R16 ;  /* 0x000000100e007986 */ /* 0x000fe8000c101b04 */
[----:B------:R-:W-:Y:S04]  /*0600*/  STG.E.64 desc[UR4][R18.64], R20 ;  /* 0x0000001412007986 */ /* 0x000fe8000c101b04 */
[----:B------:R-:W-:Y:S01]  /*0610*/  STG.E.64 desc[UR4][R8.64], R2 ;  /* 0x0000000208007986 */ /* 0x000fe2000c101b04 */
[----:B------:R-:W-:Y:S05]  /*0620*/  EXIT ;  /* 0x000000000000794d */ /* 0x000fea0003800000 */
.L_x_0:
[----:B------:R-:W-:-:S00]  /*0630*/  BRA `(.L_x_0) ;  /* 0xfffffffc00fc7947 */ /* 0x000fc0000383ffff */
[----:B------:R-:W-:-:S00]  /*0640*/  NOP ;  /* 0x0000000000007918 */ /* 0x000fc00000000000 */
        /* <DEDUP_REMOVED lines=11> */
.L_x_1:


//--------------------- .nv.global.init           --------------------------
	.section	.nv.global.init,"aw",@progbits
.nv.global.init:
	.type		_$_str,@object
	.size		_$_str,(_$_str_$_2 - _$_str)
_$_str:
        /*0000*/ 	.byte	0x5f, 0x5f, 0x43, 0x55, 0x44, 0x41, 0x5f, 0x46, 0x54, 0x5a, 0x00
	.type		_$_str_$_2,@object
	.size		_$_str_$_2,(.L_1 - _$_str_$_2)
_$_str_$_2:
        /*000b*/ 	.byte	0x5f, 0x5f, 0x43, 0x55, 0x44, 0x41, 0x5f, 0x50, 0x52, 0x45, 0x43, 0x5f, 0x53, 0x51, 0x52, 0x54
        /*001b*/ 	.byte	0x00
.L_1:


//--------------------- .nv.constant0.triton_poi_fused__native_batch_norm_legit_no_training_add_convolution_relu_39 --------------------------
	.section	.nv.constant0.triton_poi_fused__native_batch_norm_legit_no_training_add_convolution_relu_39,"a",@progbits
	.sectionflags	@""
	.align	4
.nv.constant0.triton_poi_fused__native_batch_norm_legit_no_training_add_convolution_relu_39:
	.zero		636
